	.headerflags	@"EF_CUDA_TEXMODE_UNIFIED EF_CUDA_64BIT_ADDRESS EF_CUDA_ACCELERATORS EF_CUDA_SM90 EF_CUDA_VIRTUAL_SM(EF_CUDA_SM90)"
	.elftype	@"ET_EXEC"


//--------------------- .nv.info                  --------------------------
	.section	.nv.info,"",@"SHT_CUDA_INFO"
	.align	4


	//----- nvinfo : EIATTR_REGCOUNT
	.align		4
        /*0000*/ 	.byte	0x04, 0x2f
        /*0002*/ 	.short	(.L_1 - .L_0)
	.align		4
.L_0:
        /*0004*/ 	.word	index@(triton_poi_fused_relu_17)
        /*0008*/ 	.word	0x00000008


	//----- nvinfo : EIATTR_MIN_STACK_SIZE
	.align		4
.L_1:
        /*000c*/ 	.byte	0x04, 0x12
        /*000e*/ 	.short	(.L_3 - .L_2)
	.align		4
.L_2:
        /*0010*/ 	.word	index@(triton_poi_fused_relu_17)
        /*0014*/ 	.word	0x00000000


	//----- nvinfo : EIATTR_FRAME_SIZE
	.align		4
.L_3:
        /*0018*/ 	.byte	0x04, 0x11
        /*001a*/ 	.short	(.L_5 - .L_4)
	.align		4
.L_4:
        /*001c*/ 	.word	index@(triton_poi_fused_relu_17)
        /*0020*/ 	.word	0x00000000


	//----- nvinfo : EIATTR_MIN_STACK_SIZE
	.align		4
.L_5:
        /*0024*/ 	.byte	0x04, 0x12
        /*0026*/ 	.short	(.L_7 - .L_6)
	.align		4
.L_6:
        /*0028*/ 	.word	index@(triton_poi_fused_relu_17)
        /*002c*/ 	.word	0x00000000
.L_7:


//--------------------- .nv.info.triton_poi_fused_relu_17 --------------------------
	.section	.nv.info.triton_poi_fused_relu_17,"",@"SHT_CUDA_INFO"
	.sectionflags	@""
	.align	4


	//----- nvinfo : EIATTR_CUDA_API_VERSION
	.align		4
        /*0000*/ 	.byte	0x04, 0x37
        /*0002*/ 	.short	(.L_9 - .L_8)
.L_8:
        /*0004*/ 	.word	0x0000007c


	//----- nvinfo : EIATTR_KPARAM_INFO
	.align		4
.L_9:
        /*0008*/ 	.byte	0x04, 0x17
        /*000a*/ 	.short	(.L_11 - .L_10)
.L_10:
        /*000c*/ 	.word	0x00000000
        /*0010*/ 	.short	0x0001
        /*0012*/ 	.short	0x0008
        /*0014*/ 	.byte	0x00, 0xf0, 0x11, 0x00


	//----- nvinfo : EIATTR_KPARAM_INFO
	.align		4
.L_11:
        /*0018*/ 	.byte	0x04, 0x17
        /*001a*/ 	.short	(.L_13 - .L_12)
.L_12:
        /*001c*/ 	.word	0x00000000
        /*0020*/ 	.short	0x0000
        /*0022*/ 	.short	0x0000
        /*0024*/ 	.byte	0x00, 0xf4, 0x21, 0x00


	//----- nvinfo : EIATTR_SPARSE_MMA_MASK
	.align		4
.L_13:
        /*0028*/ 	.byte	0x03, 0x50
        /*002a*/ 	.short	0x0000


	//----- nvinfo : EIATTR_MAXREG_COUNT
	.align		4
        /*002c*/ 	.byte	0x03, 0x1b
        /*002e*/ 	.short	0x00ff


	//----- nvinfo : EIATTR_EXIT_INSTR_OFFSETS
	.align		4
        /*0030*/ 	.byte	0x04, 0x1c
        /*0032*/ 	.short	(.L_15 - .L_14)


	//   ....[0]....
.L_14:
        /*0034*/ 	.word	0x000000c0


	//----- nvinfo : EIATTR_REQNTID
	.align		4
.L_15:
        /*0038*/ 	.byte	0x04, 0x10
        /*003a*/ 	.short	(.L_17 - .L_16)
.L_16:
        /*003c*/ 	.word	0x00000080
        /*0040*/ 	.word	0x00000001
        /*0044*/ 	.word	0x00000001


	//----- nvinfo : EIATTR_CBANK_PARAM_SIZE
	.align		4
.L_17:
        /*0048*/ 	.byte	0x03, 0x19
        /*004a*/ 	.short	0x000c


	//----- nvinfo : EIATTR_PARAM_CBANK
	.align		4
        /*004c*/ 	.byte	0x04, 0x0a
        /*004e*/ 	.short	(.L_19 - .L_18)
	.align		4
.L_18:
        /*0050*/ 	.word	index@(.nv.constant0.triton_poi_fused_relu_17)
        /*0054*/ 	.short	0x0210
        /*0056*/ 	.short	0x000c


	//----- nvinfo : EIATTR_SW_WAR
	.align		4
.L_19:
        /*0058*/ 	.byte	0x04, 0x36
        /*005a*/ 	.short	(.L_21 - .L_20)
.L_20:
        /*005c*/ 	.word	0x00000008
.L_21:


//--------------------- .nv.callgraph             --------------------------
	.section	.nv.callgraph,"",@"SHT_CUDA_CALLGRAPH"
	.align	4
	.sectionentsize	8
	.align		4
        /*0000*/ 	.word	0x00000000
	.align		4
        /*0004*/ 	.word	0xffffffff
	.align		4
        /*0008*/ 	.word	0x00000000
	.align		4
        /*000c*/ 	.word	0xfffffffe
	.align		4
        /*0010*/ 	.word	0x00000000
	.align		4
        /*0014*/ 	.word	0xfffffffd
	.align		4
        /*0018*/ 	.word	0x00000000
	.align		4
        /*001c*/ 	.word	0xfffffffc


//--------------------- .text.triton_poi_fused_relu_17 --------------------------
	.section	.text.triton_poi_fused_relu_17,"ax",@progbits
	.align	128
        .global         triton_poi_fused_relu_17
        .type           triton_poi_fused_relu_17,@function
        .size           triton_poi_fused_relu_17,(.L_x_1 - triton_poi_fused_relu_17)
        .other          triton_poi_fused_relu_17,@"STO_CUDA_ENTRY STV_DEFAULT"
triton_poi_fused_relu_17:
.text.triton_poi_fused_relu_17:
[----:B------:R-:W-:Y:S01]  /*0000*/  LDC R1, c[0x0][0x28] ;  /* 0x00000a00ff017b82 */ /* 0x000fe20000000800 */
[----:B------:R-:W1:Y:S07]  /*0010*/  S2R R0, SR_TID.X ;  /* 0x0000000000007919 */ /* 0x000e6e0000002100 */
[----:B------:R-:W2:Y:S01]  /*0020*/  LDC.64 R2, c[0x0][0x210] ;  /* 0x00008400ff027b82 */ /* 0x000ea20000000a00 */
[----:B------:R-:W-:Y:S01]  /*0030*/  ULDC.64 UR4, c[0x0][0x208] ;  /* 0x0000820000047ab9 */ /* 0x000fe20000000a00 */
[----:B------:R-:W3:Y:S01]  /*0040*/  S2R R5, SR_CTAID.X ;  /* 0x0000000000057919 */ /* 0x000ee20000002500 */
[----:B-1----:R-:W-:-:S05]  /*0050*/  LOP3.LUT R0, R0, 0x7f, RZ, 0xc0, !PT ;  /* 0x0000007f00007812 */ /* 0x002fca00078ec0ff */
[----:B---3--:R-:W-:-:S04]  /*0060*/  IMAD R5, R5, 0x80, R0 ;  /* 0x0000008005057824 */ /* 0x008fc800078e0200 */
[----:B--2---:R-:W-:-:S05]  /*0070*/  IMAD.WIDE R2, R5, 0x4, R2 ;  /* 0x0000000405027825 */ /* 0x004fca00078e0202 */
[----:B------:R-:W2:Y:S02]  /*0080*/  LDG.E R0, desc[UR4][R2.64] ;  /* 0x0000000402007981 */ /* 0x000ea4000c1e1900 */
[----:B--2---:R-:W-:-:S04]  /*0090*/  FSETP.GEU.AND P0, PT, R0, RZ, PT ;  /* 0x000000ff0000720b */ /* 0x004fc80003f0e000 */
[----:B------:R-:W-:-:S05]  /*00a0*/  FSEL R5, R0, RZ, P0 ;  /* 0x000000ff00057208 */ /* 0x000fca0000000000 */
[----:B------:R-:W-:Y:S01]  /*00b0*/  STG.E desc[UR4][R2.64], R5 ;  /* 0x0000000502007986 */ /* 0x000fe2000c101904 */
[----:B------:R-:W-:Y:S05]  /*00c0*/  EXIT ;  /* 0x000000000000794d */ /* 0x000fea0003800000 */
.L_x_0:
[----:B------:R-:W-:-:S00]  /*00d0*/  BRA `(.L_x_0) ;  /* 0xfffffffc00fc7947 */ /* 0x000fc0000383ffff */
[----:B------:R-:W-:-:S00]  /*00e0*/  NOP ;  /* 0x0000000000007918 */ /* 0x000fc00000000000 */
        /* <DEDUP_REMOVED lines=9> */
.L_x_1:


//--------------------- .nv.constant0.triton_poi_fused_relu_17 --------------------------
	.section	.nv.constant0.triton_poi_fused_relu_17,"a",@progbits
	.sectionflags	@""
	.align	4
.nv.constant0.triton_poi_fused_relu_17:
	.zero		540
